//
// Generated by NVIDIA NVVM Compiler
//
// Compiler Build ID: CL-36424714
// Cuda compilation tools, release 13.0, V13.0.88
// Based on NVVM 20.0.0
//

.version 9.0
.target sm_100
.address_size 64

	// .globl	_Z11basicKernelPfS_i

.visible .entry _Z11basicKernelPfS_i(
	.param .u64 .ptr .align 1 _Z11basicKernelPfS_i_param_0,
	.param .u64 .ptr .align 1 _Z11basicKernelPfS_i_param_1,
	.param .u32 _Z11basicKernelPfS_i_param_2
)
{
	.reg .pred 	%p<2>;
	.reg .b32 	%r<6>;
	.reg .b32 	%f<3>;
	.reg .b64 	%rd<8>;

	ld.param.u64 	%rd1, [_Z11basicKernelPfS_i_param_0];
	ld.param.u64 	%rd2, [_Z11basicKernelPfS_i_param_1];
	ld.param.u32 	%r2, [_Z11basicKernelPfS_i_param_2];
	mov.u32 	%r3, %ctaid.x;
	mov.u32 	%r4, %ntid.x;
	mov.u32 	%r5, %tid.x;
	mad.lo.s32 	%r1, %r3, %r4, %r5;
	setp.ge.s32 	%p1, %r1, %r2;
	@%p1 bra 	$L__BB0_2;
	cvta.to.global.u64 	%rd3, %rd2;
	cvta.to.global.u64 	%rd4, %rd1;
	mul.wide.s32 	%rd5, %r1, 4;
	add.s64 	%rd6, %rd3, %rd5;
	ld.global.f32 	%f1, [%rd6];
	add.f32 	%f2, %f1, %f1;
	add.s64 	%rd7, %rd4, %rd5;
	st.global.f32 	[%rd7], %f2;
$L__BB0_2:
	ret;

}
	// .globl	_Z15optimizedKernelPfS_i
.visible .entry _Z15optimizedKernelPfS_i(
	.param .u64 .ptr .align 1 _Z15optimizedKernelPfS_i_param_0,
	.param .u64 .ptr .align 1 _Z15optimizedKernelPfS_i_param_1,
	.param .u32 _Z15optimizedKernelPfS_i_param_2
)
{
	.reg .pred 	%p<3>;
	.reg .b32 	%r<11>;
	.reg .b32 	%f<3>;
	.reg .b64 	%rd<8>;

	ld.param.u64 	%rd3, [_Z15optimizedKernelPfS_i_param_0];
	ld.param.u64 	%rd4, [_Z15optimizedKernelPfS_i_param_1];
	ld.param.u32 	%r6, [_Z15optimizedKernelPfS_i_param_2];
	mov.u32 	%r7, %ctaid.x;
	mov.u32 	%r1, %ntid.x;
	mov.u32 	%r8, %tid.x;
	mad.lo.s32 	%r10, %r7, %r1, %r8;
	setp.ge.s32 	%p1, %r10, %r6;
	@%p1 bra 	$L__BB1_3;
	mov.u32 	%r9, %nctaid.x;
	mul.lo.s32 	%r3, %r9, %r1;
	cvta.to.global.u64 	%rd1, %rd4;
	cvta.to.global.u64 	%rd2, %rd3;
$L__BB1_2:
	mul.wide.s32 	%rd5, %r10, 4;
	add.s64 	%rd6, %rd1, %rd5;
	ld.global.f32 	%f1, [%rd6];
	add.f32 	%f2, %f1, %f1;
	add.s64 	%rd7, %rd2, %rd5;
	st.global.f32 	[%rd7], %f2;
	add.s32 	%r10, %r10, %r3;
	setp.lt.s32 	%p2, %r10, %r6;
	@%p2 bra 	$L__BB1_2;
$L__BB1_3:
	ret;

}


// ===== COMPILED SASS (sm_100) =====

	.target	sm_100

	.elftype	@"ET_EXEC"


//--------------------- .note.nv.tkinfo           --------------------------
	.section	.note.nv.tkinfo,"",@"SHT_NOTE"
	.sectionflags	@"SHF_NOTE_NV_TKINFO"
	.tkinfo
        /*0018*/ 	.word	0x00000002
        /*0030*/ 	.string	""
        /*0030*/ 	.string	"ptxas"
        /*0030*/ 	.string	"Cuda compilation tools, release 13.0, V13.0.88"
        /*0030*/ 	.string	"Build cuda_13.0.r13.0/compiler.36424714_0"
        /*0030*/ 	.string	"-arch sm_100 -m 64 "



//--------------------- .note.nv.cuinfo           --------------------------
	.section	.note.nv.cuinfo,"",@"SHT_NOTE"
	.sectionflags	@"SHF_NOTE_NV_CUINFO"
        /*0018*/ 	.short	0x0002
        /*001a*/ 	.short	0x0064
        /*001c*/ 	.short	0x0082
	.zero		2


//--------------------- .nv.info                  --------------------------
	.section	.nv.info,"",@"SHT_CUDA_INFO"
	.align	4


	//----- nvinfo : EIATTR_REGCOUNT
	.align		4
        /*0000*/ 	.byte	0x04, 0x2f
        /*0002*/ 	.short	(.L_1 - .L_0)
	.align		4
.L_0:
        /*0004*/ 	.word	index@(_Z11basicKernelPfS_i)
        /*0008*/ 	.word	0x0000000a


	//----- nvinfo : EIATTR_FRAME_SIZE
	.align		4
.L_1:
        /*000c*/ 	.byte	0x04, 0x11
        /*000e*/ 	.short	(.L_3 - .L_2)
	.align		4
.L_2:
        /*0010*/ 	.word	index@(_Z11basicKernelPfS_i)
        /*0014*/ 	.word	0x00000000


	//----- nvinfo : EIATTR_REGCOUNT
	.align		4
.L_3:
        /*0018*/ 	.byte	0x04, 0x2f
        /*001a*/ 	.short	(.L_5 - .L_4)
	.align		4
.L_4:
        /*001c*/ 	.word	index@(_Z15optimizedKernelPfS_i)
        /*0020*/ 	.word	0x00000010


	//----- nvinfo : EIATTR_FRAME_SIZE
	.align		4
.L_5:
        /*0024*/ 	.byte	0x04, 0x11
        /*0026*/ 	.short	(.L_7 - .L_6)
	.align		4
.L_6:
        /*0028*/ 	.word	index@(_Z15optimizedKernelPfS_i)
        /*002c*/ 	.word	0x00000000


	//----- nvinfo : EIATTR_MIN_STACK_SIZE
	.align		4
.L_7:
        /*0030*/ 	.byte	0x04, 0x12
        /*0032*/ 	.short	(.L_9 - .L_8)
	.align		4
.L_8:
        /*0034*/ 	.word	index@(_Z15optimizedKernelPfS_i)
        /*0038*/ 	.word	0x00000000


	//----- nvinfo : EIATTR_MIN_STACK_SIZE
	.align		4
.L_9:
        /*003c*/ 	.byte	0x04, 0x12
        /*003e*/ 	.short	(.L_11 - .L_10)
	.align		4
.L_10:
        /*0040*/ 	.word	index@(_Z11basicKernelPfS_i)
        /*0044*/ 	.word	0x00000000
.L_11:


//--------------------- .nv.compat                --------------------------
	.section	.nv.compat,"",@"SHT_CUDA_COMPAT_INFO"
	.align	4
        /*0000*/ 	.byte	0x02, 0x09, 0x00, 0x00, 0x02, 0x02, 0x01, 0x00, 0x02, 0x05, 0x05, 0x00, 0x03, 0x07, 0x01, 0x01
        /*0010*/ 	.byte	0x02, 0x03, 0x00, 0x00, 0x02, 0x06, 0x01, 0x00, 0x04, 0x0b, 0x08, 0x00, 0x09, 0x00, 0x00, 0x00
        /*0020*/ 	.byte	0x00, 0x00, 0x00, 0x00


//--------------------- .nv.info._Z15optimizedKernelPfS_i --------------------------
	.section	.nv.info._Z15optimizedKernelPfS_i,"",@"SHT_CUDA_INFO"
	.sectionflags	@""
	.align	4


	//----- nvinfo : EIATTR_CUDA_API_VERSION
	.align		4
        /*0000*/ 	.byte	0x04, 0x37
        /*0002*/ 	.short	(.L_13 - .L_12)
.L_12:
        /*0004*/ 	.word	0x00000082


	//----- nvinfo : EIATTR_KPARAM_INFO
	.align		4
.L_13:
        /*0008*/ 	.byte	0x04, 0x17
        /*000a*/ 	.short	(.L_15 - .L_14)
.L_14:
        /*000c*/ 	.word	0x00000000
        /*0010*/ 	.short	0x0002
        /*0012*/ 	.short	0x0010
        /*0014*/ 	.byte	0x00, 0xf0, 0x11, 0x00


	//----- nvinfo : EIATTR_KPARAM_INFO
	.align		4
.L_15:
        /*0018*/ 	.byte	0x04, 0x17
        /*001a*/ 	.short	(.L_17 - .L_16)
.L_16:
        /*001c*/ 	.word	0x00000000
        /*0020*/ 	.short	0x0001
        /*0022*/ 	.short	0x0008
        /*0024*/ 	.byte	0x00, 0xf5, 0x21, 0x00


	//----- nvinfo : EIATTR_KPARAM_INFO
	.align		4
.L_17:
        /*0028*/ 	.byte	0x04, 0x17
        /*002a*/ 	.short	(.L_19 - .L_18)
.L_18:
        /*002c*/ 	.word	0x00000000
        /*0030*/ 	.short	0x0000
        /*0032*/ 	.short	0x0000
        /*0034*/ 	.byte	0x00, 0xf5, 0x21, 0x00


	//----- nvinfo : EIATTR_SPARSE_MMA_MASK
	.align		4
.L_19:
        /*0038*/ 	.byte	0x03, 0x50
        /*003a*/ 	.short	0x0000


	//----- nvinfo : EIATTR_MAXREG_COUNT
	.align		4
        /*003c*/ 	.byte	0x03, 0x1b
        /*003e*/ 	.short	0x00ff


	//----- nvinfo : EIATTR_MERCURY_ISA_VERSION
	.align		4
        /*0040*/ 	.byte	0x03, 0x5f
        /*0042*/ 	.short	0x0101


	//----- nvinfo : EIATTR_VRC_CTA_INIT_COUNT
	.align		4
        /*0044*/ 	.byte	0x02, 0x4a
	.zero		1
	.zero		1


	//----- nvinfo : EIATTR_EXIT_INSTR_OFFSETS
	.align		4
        /*0048*/ 	.byte	0x04, 0x1c
        /*004a*/ 	.short	(.L_21 - .L_20)


	//   ....[0]....
.L_20:
        /*004c*/ 	.word	0x00000070


	//   ....[1]....
        /*0050*/ 	.word	0x00000150


	//----- nvinfo : EIATTR_CRS_STACK_SIZE
	.align		4
.L_21:
        /*0054*/ 	.byte	0x04, 0x1e
        /*0056*/ 	.short	(.L_23 - .L_22)
.L_22:
        /*0058*/ 	.word	0x00000000


	//----- nvinfo : EIATTR_CBANK_PARAM_SIZE
	.align		4
.L_23:
        /*005c*/ 	.byte	0x03, 0x19
        /*005e*/ 	.short	0x0014


	//----- nvinfo : EIATTR_PARAM_CBANK
	.align		4
        /*0060*/ 	.byte	0x04, 0x0a
        /*0062*/ 	.short	(.L_25 - .L_24)
	.align		4
.L_24:
        /*0064*/ 	.word	index@(.nv.constant0._Z15optimizedKernelPfS_i)
        /*0068*/ 	.short	0x0380
        /*006a*/ 	.short	0x0014


	//----- nvinfo : EIATTR_SW_WAR
	.align		4
.L_25:
        /*006c*/ 	.byte	0x04, 0x36
        /*006e*/ 	.short	(.L_27 - .L_26)
.L_26:
        /*0070*/ 	.word	0x00000008
.L_27:


//--------------------- .nv.info._Z11basicKernelPfS_i --------------------------
	.section	.nv.info._Z11basicKernelPfS_i,"",@"SHT_CUDA_INFO"
	.sectionflags	@""
	.align	4


	//----- nvinfo : EIATTR_CUDA_API_VERSION
	.align		4
        /*0000*/ 	.byte	0x04, 0x37
        /*0002*/ 	.short	(.L_29 - .L_28)
.L_28:
        /*0004*/ 	.word	0x00000082


	//----- nvinfo : EIATTR_KPARAM_INFO
	.align		4
.L_29:
        /*0008*/ 	.byte	0x04, 0x17
        /*000a*/ 	.short	(.L_31 - .L_30)
.L_30:
        /*000c*/ 	.word	0x00000000
        /*0010*/ 	.short	0x0002
        /*0012*/ 	.short	0x0010
        /*0014*/ 	.byte	0x00, 0xf0, 0x11, 0x00


	//----- nvinfo : EIATTR_KPARAM_INFO
	.align		4
.L_31:
        /*0018*/ 	.byte	0x04, 0x17
        /*001a*/ 	.short	(.L_33 - .L_32)
.L_32:
        /*001c*/ 	.word	0x00000000
        /*0020*/ 	.short	0x0001
        /*0022*/ 	.short	0x0008
        /*0024*/ 	.byte	0x00, 0xf5, 0x21, 0x00


	//----- nvinfo : EIATTR_KPARAM_INFO
	.align		4
.L_33:
        /*0028*/ 	.byte	0x04, 0x17
        /*002a*/ 	.short	(.L_35 - .L_34)
.L_34:
        /*002c*/ 	.word	0x00000000
        /*0030*/ 	.short	0x0000
        /*0032*/ 	.short	0x0000
        /*0034*/ 	.byte	0x00, 0xf5, 0x21, 0x00


	//----- nvinfo : EIATTR_SPARSE_MMA_MASK
	.align		4
.L_35:
        /*0038*/ 	.byte	0x03, 0x50
        /*003a*/ 	.short	0x0000


	//----- nvinfo : EIATTR_MAXREG_COUNT
	.align		4
        /*003c*/ 	.byte	0x03, 0x1b
        /*003e*/ 	.short	0x00ff


	//----- nvinfo : EIATTR_MERCURY_ISA_VERSION
	.align		4
        /*0040*/ 	.byte	0x03, 0x5f
        /*0042*/ 	.short	0x0101


	//----- nvinfo : EIATTR_VRC_CTA_INIT_COUNT
	.align		4
        /*0044*/ 	.byte	0x02, 0x4a
	.zero		1
	.zero		1


	//----- nvinfo : EIATTR_EXIT_INSTR_OFFSETS
	.align		4
        /*0048*/ 	.byte	0x04, 0x1c
        /*004a*/ 	.short	(.L_37 - .L_36)


	//   ....[0]....
.L_36:
        /*004c*/ 	.word	0x00000070


	//   ....[1]....
        /*0050*/ 	.word	0x00000100


	//----- nvinfo : EIATTR_CBANK_PARAM_SIZE
	.align		4
.L_37:
        /*0054*/ 	.byte	0x03, 0x19
        /*0056*/ 	.short	0x0014


	//----- nvinfo : EIATTR_PARAM_CBANK
	.align		4
        /*0058*/ 	.byte	0x04, 0x0a
        /*005a*/ 	.short	(.L_39 - .L_38)
	.align		4
.L_38:
        /*005c*/ 	.word	index@(.nv.constant0._Z11basicKernelPfS_i)
        /*0060*/ 	.short	0x0380
        /*0062*/ 	.short	0x0014


	//----- nvinfo : EIATTR_SW_WAR
	.align		4
.L_39:
        /*0064*/ 	.byte	0x04, 0x36
        /*0066*/ 	.short	(.L_41 - .L_40)
.L_40:
        /*0068*/ 	.word	0x00000008
.L_41:


//--------------------- .nv.callgraph             --------------------------
	.section	.nv.callgraph,"",@"SHT_CUDA_CALLGRAPH"
	.align	4
	.sectionentsize	8
	.align		4
        /*0000*/ 	.word	0x00000000
	.align		4
        /*0004*/ 	.word	0xffffffff
	.align		4
        /*0008*/ 	.word	0x00000000
	.align		4
        /*000c*/ 	.word	0xfffffffe
	.align		4
        /*0010*/ 	.word	0x00000000
	.align		4
        /*0014*/ 	.word	0xfffffffd
	.align		4
        /*0018*/ 	.word	0x00000000
	.align		4
        /*001c*/ 	.word	0xfffffffc


//--------------------- .text._Z15optimizedKernelPfS_i --------------------------
	.section	.text._Z15optimizedKernelPfS_i,"ax",@progbits
	.align	128
        .global         _Z15optimizedKernelPfS_i
        .type           _Z15optimizedKernelPfS_i,@function
        .size           _Z15optimizedKernelPfS_i,(.L_x_3 - _Z15optimizedKernelPfS_i)
        .other          _Z15optimizedKernelPfS_i,@"STO_CUDA_ENTRY STV_DEFAULT"
_Z15optimizedKernelPfS_i:
.text._Z15optimizedKernelPfS_i:
[----:B------:R-:W-:Y:S01]  /*0000*/  LDC R1, c[0x0][0x37c] ;  /* 0x0000df00ff017b82 */ /* 0x000fe20000000800 */
[----:B------:R-:W0:Y:S07]  /*0010*/  S2R R0, SR_TID.X ;  /* 0x0000000000007919 */ /* 0x000e2e0000002100 */
[----:B------:R-:W0:Y:S01]  /*0020*/  S2UR UR4, SR_CTAID.X ;  /* 0x00000000000479c3 */ /* 0x000e220000002500 */
[----:B------:R-:W1:Y:S07]  /*0030*/  LDCU UR5, c[0x0][0x390] ;  /* 0x00007200ff0577ac */ /* 0x000e6e0008000800 */
[----:B------:R-:W0:Y:S02]  /*0040*/  LDC R11, c[0x0][0x360] ;  /* 0x0000d800ff0b7b82 */ /* 0x000e240000000800 */
[----:B0-----:R-:W-:-:S05]  /*0050*/  IMAD R0, R11, UR4, R0 ;  /* 0x000000040b007c24 */ /* 0x001fca000f8e0200 */
[----:B-1----:R-:W-:-:S13]  /*0060*/  ISETP.GE.AND P0, PT, R0, UR5, PT ;  /* 0x0000000500007c0c */ /* 0x002fda000bf06270 */
[----:B------:R-:W-:Y:S05]  /*0070*/  @P0 EXIT ;  /* 0x000000000000094d */ /* 0x000fea0003800000 */
[----:B------:R-:W0:Y:S01]  /*0080*/  LDC.64 R8, c[0x0][0x380] ;  /* 0x0000e000ff087b82 */ /* 0x000e220000000a00 */
[----:B------:R-:W1:Y:S01]  /*0090*/  LDCU UR4, c[0x0][0x370] ;  /* 0x00006e00ff0477ac */ /* 0x000e620008000800 */
[----:B------:R-:W2:Y:S06]  /*00a0*/  LDCU.64 UR6, c[0x0][0x358] ;  /* 0x00006b00ff0677ac */ /* 0x000eac0008000a00 */
[----:B------:R-:W3:Y:S01]  /*00b0*/  LDC.64 R6, c[0x0][0x388] ;  /* 0x0000e200ff067b82 */ /* 0x000ee20000000a00 */
[----:B-1----:R-:W-:-:S07]  /*00c0*/  IMAD R11, R11, UR4, RZ ;  /* 0x000000040b0b7c24 */ /* 0x002fce000f8e02ff */
.L_x_0:
[----:B---3--:R-:W-:-:S06]  /*00d0*/  IMAD.WIDE R2, R0, 0x4, R6 ;  /* 0x0000000400027825 */ /* 0x008fcc00078e0206 */
[----:B--2---:R-:W2:Y:S01]  /*00e0*/  LDG.E R2, desc[UR6][R2.64] ;  /* 0x0000000602027981 */ /* 0x004ea2000c1e1900 */
[----:B01----:R-:W-:Y:S01]  /*00f0*/  IMAD.WIDE R4, R0, 0x4, R8 ;  /* 0x0000000400047825 */ /* 0x003fe200078e0208 */
[----:B------:R-:W-:-:S04]  /*0100*/  IADD3 R0, PT, PT, R11, R0, RZ ;  /* 0x000000000b007210 */ /* 0x000fc80007ffe0ff */
[----:B------:R-:W-:Y:S01]  /*0110*/  ISETP.GE.AND P0, PT, R0, UR5, PT ;  /* 0x0000000500007c0c */ /* 0x000fe2000bf06270 */
[----:B--2---:R-:W-:-:S05]  /*0120*/  FADD R13, R2, R2 ;  /* 0x00000002020d7221 */ /* 0x004fca0000000000 */
[----:B------:R1:W-:Y:S07]  /*0130*/  STG.E desc[UR6][R4.64], R13 ;  /* 0x0000000d04007986 */ /* 0x0003ee000c101906 */
[----:B------:R-:W-:Y:S05]  /*0140*/  @!P0 BRA `(.L_x_0) ;  /* 0xfffffffc00e08947 */ /* 0x000fea000383ffff */
[----:B------:R-:W-:Y:S05]  /*0150*/  EXIT ;  /* 0x000000000000794d */ /* 0x000fea0003800000 */
.L_x_1:
[----:B------:R-:W-:-:S00]  /*0160*/  BRA `(.L_x_1) ;  /* 0xfffffffc00fc7947 */ /* 0x000fc0000383ffff */
[----:B------:R-:W-:-:S00]  /*0170*/  NOP ;  /* 0x0000000000007918 */ /* 0x000fc00000000000 */
        /* <DEDUP_REMOVED lines=8> */
.L_x_3:


//--------------------- .text._Z11basicKernelPfS_i --------------------------
	.section	.text._Z11basicKernelPfS_i,"ax",@progbits
	.align	128
        .global         _Z11basicKernelPfS_i
        .type           _Z11basicKernelPfS_i,@function
        .size           _Z11basicKernelPfS_i,(.L_x_4 - _Z11basicKernelPfS_i)
        .other          _Z11basicKernelPfS_i,@"STO_CUDA_ENTRY STV_DEFAULT"
_Z11basicKernelPfS_i:
.text._Z11basicKernelPfS_i:
        /* <DEDUP_REMOVED lines=9> */
[----:B------:R-:W1:Y:S07]  /*0090*/  LDCU.64 UR4, c[0x0][0x358] ;  /* 0x00006b00ff0477ac */ /* 0x000e6e0008000a00 */
[----:B------:R-:W2:Y:S01]  /*00a0*/  LDC.64 R4, c[0x0][0x380] ;  /* 0x0000e000ff047b82 */ /* 0x000ea20000000a00 */
[----:B0-----:R-:W-:-:S06]  /*00b0*/  IMAD.WIDE R2, R7, 0x4, R2 ;  /* 0x0000000407027825 */ /* 0x001fcc00078e0202 */
[----:B-1----:R-:W3:Y:S01]  /*00c0*/  LDG.E R2, desc[UR4][R2.64] ;  /* 0x0000000402027981 */ /* 0x002ee2000c1e1900 */
[----:B--2---:R-:W-:-:S04]  /*00d0*/  IMAD.WIDE R4, R7, 0x4, R4 ;  /* 0x0000000407047825 */ /* 0x004fc800078e0204 */
[----:B---3--:R-:W-:-:S05]  /*00e0*/  FADD R7, R2, R2 ;  /* 0x0000000202077221 */ /* 0x008fca0000000000 */
[----:B------:R-:W-:Y:S01]  /*00f0*/  STG.E desc[UR4][R4.64], R7 ;  /* 0x0000000704007986 */ /* 0x000fe2000c101904 */
[----:B------:R-:W-:Y:S05]  /*0100*/  EXIT ;  /* 0x000000000000794d */ /* 0x000fea0003800000 */
.L_x_2:
        /* <DEDUP_REMOVED lines=15> */
.L_x_4:


//--------------------- .nv.shared.reserved.0     --------------------------
	.section	.nv.shared.reserved.0,"aw",@nobits
	.weak		__nv_reservedSMEM_offset_0_alias
	.size		__nv_reservedSMEM_offset_0_alias, 0, 64
	.other		__nv_reservedSMEM_offset_0_alias,@"STO_CUDA_RESERVED_SHARED STV_DEFAULT"
__nv_reservedSMEM_offset_0_alias:
	.zero		0
	.zero		64


//--------------------- .nv.constant0._Z15optimizedKernelPfS_i --------------------------
	.section	.nv.constant0._Z15optimizedKernelPfS_i,"a",@progbits
	.sectionflags	@""
	.align	4
.nv.constant0._Z15optimizedKernelPfS_i:
	.zero		916


//--------------------- .nv.constant0._Z11basicKernelPfS_i --------------------------
	.section	.nv.constant0._Z11basicKernelPfS_i,"a",@progbits
	.sectionflags	@""
	.align	4
.nv.constant0._Z11basicKernelPfS_i:
	.zero		916


//--------------------- SYMBOLS --------------------------

	.type		.nv.reservedSmem.offset0,@object
	.size		.nv.reservedSmem.offset0,0x4
